//
// Generated by NVIDIA NVVM Compiler
//
// Compiler Build ID: CL-36424714
// Cuda compilation tools, release 13.0, V13.0.88
// Based on NVVM 20.0.0
//

.version 9.0
.target sm_100
.address_size 64

	// .globl	compare

.visible .entry compare(
	.param .u64 .ptr .align 1 compare_param_0,
	.param .u64 .ptr .align 1 compare_param_1,
	.param .u32 compare_param_2
)
{
	.reg .pred 	%p<39>;
	.reg .b32 	%r<140>;
	.reg .b32 	%f<89>;
	.reg .b64 	%rd<43>;

	ld.param.u64 	%rd2, [compare_param_0];
	ld.param.u64 	%rd3, [compare_param_1];
	ld.param.u32 	%r43, [compare_param_2];
	mov.u32 	%r45, %ntid.x;
	mov.u32 	%r46, %ntid.y;
	mul.lo.s32 	%r1, %r45, %r46;
	mov.u32 	%r2, %nctaid.x;
	mul.lo.s32 	%r47, %r1, %r2;
	mov.u32 	%r3, %nctaid.y;
	mul.lo.s32 	%r4, %r47, %r3;
	mov.u32 	%r48, %ctaid.y;
	mov.u32 	%r49, %tid.y;
	mad.lo.s32 	%r50, %r48, %r46, %r49;
	mov.u32 	%r51, %ctaid.x;
	mov.u32 	%r52, %tid.x;
	mad.lo.s32 	%r53, %r50, %r2, %r51;
	mad.lo.s32 	%r5, %r53, %r45, %r52;
	setp.lt.s32 	%p1, %r43, 2;
	mov.b32 	%r139, 0;
	@%p1 bra 	$L__BB0_14;
	cvta.to.global.u64 	%rd4, %rd2;
	mul.wide.s32 	%rd5, %r5, 4;
	add.s64 	%rd1, %rd4, %rd5;
	ld.global.f32 	%f1, [%rd1];
	add.s32 	%r6, %r43, -1;
	add.s32 	%r57, %r43, -2;
	and.b32  	%r7, %r6, 15;
	setp.lt.u32 	%p2, %r57, 15;
	mov.b32 	%r139, 0;
	mov.b32 	%r131, 1;
	@%p2 bra 	$L__BB0_5;
	and.b32  	%r59, %r6, -16;
	neg.s32 	%r125, %r59;
	mul.lo.s32 	%r60, %r1, %r3;
	mul.lo.s32 	%r61, %r60, %r2;
	shl.b32 	%r9, %r61, 4;
	mov.b32 	%r124, 0;
	mul.wide.s32 	%rd8, %r4, 4;
	mov.u32 	%r123, %r4;
	mov.u32 	%r139, %r124;
$L__BB0_3:
	.pragma "nounroll";
	mul.wide.s32 	%rd6, %r123, 4;
	add.s64 	%rd7, %rd1, %rd6;
	ld.global.f32 	%f2, [%rd7];
	sub.f32 	%f3, %f1, %f2;
	abs.f32 	%f4, %f3;
	setp.gt.f32 	%p3, %f4, 0f2EDBE6FF;
	selp.u32 	%r62, 1, 0, %p3;
	add.s32 	%r63, %r139, %r62;
	add.s64 	%rd9, %rd7, %rd8;
	ld.global.f32 	%f5, [%rd9];
	sub.f32 	%f6, %f1, %f5;
	abs.f32 	%f7, %f6;
	setp.gt.f32 	%p4, %f7, 0f2EDBE6FF;
	selp.u32 	%r64, 1, 0, %p4;
	add.s32 	%r65, %r63, %r64;
	add.s64 	%rd10, %rd9, %rd8;
	ld.global.f32 	%f8, [%rd10];
	sub.f32 	%f9, %f1, %f8;
	abs.f32 	%f10, %f9;
	setp.gt.f32 	%p5, %f10, 0f2EDBE6FF;
	selp.u32 	%r66, 1, 0, %p5;
	add.s32 	%r67, %r65, %r66;
	add.s64 	%rd11, %rd10, %rd8;
	ld.global.f32 	%f11, [%rd11];
	sub.f32 	%f12, %f1, %f11;
	abs.f32 	%f13, %f12;
	setp.gt.f32 	%p6, %f13, 0f2EDBE6FF;
	selp.u32 	%r68, 1, 0, %p6;
	add.s32 	%r69, %r67, %r68;
	add.s64 	%rd12, %rd11, %rd8;
	ld.global.f32 	%f14, [%rd12];
	sub.f32 	%f15, %f1, %f14;
	abs.f32 	%f16, %f15;
	setp.gt.f32 	%p7, %f16, 0f2EDBE6FF;
	selp.u32 	%r70, 1, 0, %p7;
	add.s32 	%r71, %r69, %r70;
	add.s64 	%rd13, %rd12, %rd8;
	ld.global.f32 	%f17, [%rd13];
	sub.f32 	%f18, %f1, %f17;
	abs.f32 	%f19, %f18;
	setp.gt.f32 	%p8, %f19, 0f2EDBE6FF;
	selp.u32 	%r72, 1, 0, %p8;
	add.s32 	%r73, %r71, %r72;
	add.s64 	%rd14, %rd13, %rd8;
	ld.global.f32 	%f20, [%rd14];
	sub.f32 	%f21, %f1, %f20;
	abs.f32 	%f22, %f21;
	setp.gt.f32 	%p9, %f22, 0f2EDBE6FF;
	selp.u32 	%r74, 1, 0, %p9;
	add.s32 	%r75, %r73, %r74;
	add.s64 	%rd15, %rd14, %rd8;
	ld.global.f32 	%f23, [%rd15];
	sub.f32 	%f24, %f1, %f23;
	abs.f32 	%f25, %f24;
	setp.gt.f32 	%p10, %f25, 0f2EDBE6FF;
	selp.u32 	%r76, 1, 0, %p10;
	add.s32 	%r77, %r75, %r76;
	add.s64 	%rd16, %rd15, %rd8;
	ld.global.f32 	%f26, [%rd16];
	sub.f32 	%f27, %f1, %f26;
	abs.f32 	%f28, %f27;
	setp.gt.f32 	%p11, %f28, 0f2EDBE6FF;
	selp.u32 	%r78, 1, 0, %p11;
	add.s32 	%r79, %r77, %r78;
	add.s64 	%rd17, %rd16, %rd8;
	ld.global.f32 	%f29, [%rd17];
	sub.f32 	%f30, %f1, %f29;
	abs.f32 	%f31, %f30;
	setp.gt.f32 	%p12, %f31, 0f2EDBE6FF;
	selp.u32 	%r80, 1, 0, %p12;
	add.s32 	%r81, %r79, %r80;
	add.s64 	%rd18, %rd17, %rd8;
	ld.global.f32 	%f32, [%rd18];
	sub.f32 	%f33, %f1, %f32;
	abs.f32 	%f34, %f33;
	setp.gt.f32 	%p13, %f34, 0f2EDBE6FF;
	selp.u32 	%r82, 1, 0, %p13;
	add.s32 	%r83, %r81, %r82;
	add.s64 	%rd19, %rd18, %rd8;
	ld.global.f32 	%f35, [%rd19];
	sub.f32 	%f36, %f1, %f35;
	abs.f32 	%f37, %f36;
	setp.gt.f32 	%p14, %f37, 0f2EDBE6FF;
	selp.u32 	%r84, 1, 0, %p14;
	add.s32 	%r85, %r83, %r84;
	add.s64 	%rd20, %rd19, %rd8;
	ld.global.f32 	%f38, [%rd20];
	sub.f32 	%f39, %f1, %f38;
	abs.f32 	%f40, %f39;
	setp.gt.f32 	%p15, %f40, 0f2EDBE6FF;
	selp.u32 	%r86, 1, 0, %p15;
	add.s32 	%r87, %r85, %r86;
	add.s64 	%rd21, %rd20, %rd8;
	ld.global.f32 	%f41, [%rd21];
	sub.f32 	%f42, %f1, %f41;
	abs.f32 	%f43, %f42;
	setp.gt.f32 	%p16, %f43, 0f2EDBE6FF;
	selp.u32 	%r88, 1, 0, %p16;
	add.s32 	%r89, %r87, %r88;
	add.s64 	%rd22, %rd21, %rd8;
	ld.global.f32 	%f44, [%rd22];
	sub.f32 	%f45, %f1, %f44;
	abs.f32 	%f46, %f45;
	setp.gt.f32 	%p17, %f46, 0f2EDBE6FF;
	selp.u32 	%r90, 1, 0, %p17;
	add.s32 	%r91, %r89, %r90;
	add.s64 	%rd23, %rd22, %rd8;
	ld.global.f32 	%f47, [%rd23];
	sub.f32 	%f48, %f1, %f47;
	abs.f32 	%f49, %f48;
	setp.gt.f32 	%p18, %f49, 0f2EDBE6FF;
	selp.u32 	%r92, 1, 0, %p18;
	add.s32 	%r139, %r91, %r92;
	add.s32 	%r125, %r125, 16;
	add.s32 	%r124, %r124, 16;
	add.s32 	%r123, %r123, %r9;
	setp.ne.s32 	%p19, %r125, 0;
	@%p19 bra 	$L__BB0_3;
	add.s32 	%r131, %r124, 1;
$L__BB0_5:
	setp.eq.s32 	%p20, %r7, 0;
	@%p20 bra 	$L__BB0_14;
	and.b32  	%r22, %r6, 7;
	setp.lt.u32 	%p21, %r7, 8;
	@%p21 bra 	$L__BB0_8;
	mul.lo.s32 	%r94, %r4, %r131;
	mul.wide.s32 	%rd24, %r94, 4;
	add.s64 	%rd25, %rd1, %rd24;
	ld.global.f32 	%f50, [%rd25];
	sub.f32 	%f51, %f1, %f50;
	abs.f32 	%f52, %f51;
	setp.gt.f32 	%p22, %f52, 0f2EDBE6FF;
	selp.u32 	%r95, 1, 0, %p22;
	add.s32 	%r96, %r139, %r95;
	mul.wide.s32 	%rd26, %r4, 4;
	add.s64 	%rd27, %rd25, %rd26;
	ld.global.f32 	%f53, [%rd27];
	sub.f32 	%f54, %f1, %f53;
	abs.f32 	%f55, %f54;
	setp.gt.f32 	%p23, %f55, 0f2EDBE6FF;
	selp.u32 	%r97, 1, 0, %p23;
	add.s32 	%r98, %r96, %r97;
	add.s64 	%rd28, %rd27, %rd26;
	ld.global.f32 	%f56, [%rd28];
	sub.f32 	%f57, %f1, %f56;
	abs.f32 	%f58, %f57;
	setp.gt.f32 	%p24, %f58, 0f2EDBE6FF;
	selp.u32 	%r99, 1, 0, %p24;
	add.s32 	%r100, %r98, %r99;
	add.s64 	%rd29, %rd28, %rd26;
	ld.global.f32 	%f59, [%rd29];
	sub.f32 	%f60, %f1, %f59;
	abs.f32 	%f61, %f60;
	setp.gt.f32 	%p25, %f61, 0f2EDBE6FF;
	selp.u32 	%r101, 1, 0, %p25;
	add.s32 	%r102, %r100, %r101;
	add.s64 	%rd30, %rd29, %rd26;
	ld.global.f32 	%f62, [%rd30];
	sub.f32 	%f63, %f1, %f62;
	abs.f32 	%f64, %f63;
	setp.gt.f32 	%p26, %f64, 0f2EDBE6FF;
	selp.u32 	%r103, 1, 0, %p26;
	add.s32 	%r104, %r102, %r103;
	add.s64 	%rd31, %rd30, %rd26;
	ld.global.f32 	%f65, [%rd31];
	sub.f32 	%f66, %f1, %f65;
	abs.f32 	%f67, %f66;
	setp.gt.f32 	%p27, %f67, 0f2EDBE6FF;
	selp.u32 	%r105, 1, 0, %p27;
	add.s32 	%r106, %r104, %r105;
	add.s64 	%rd32, %rd31, %rd26;
	ld.global.f32 	%f68, [%rd32];
	sub.f32 	%f69, %f1, %f68;
	abs.f32 	%f70, %f69;
	setp.gt.f32 	%p28, %f70, 0f2EDBE6FF;
	selp.u32 	%r107, 1, 0, %p28;
	add.s32 	%r108, %r106, %r107;
	add.s64 	%rd33, %rd32, %rd26;
	ld.global.f32 	%f71, [%rd33];
	sub.f32 	%f72, %f1, %f71;
	abs.f32 	%f73, %f72;
	setp.gt.f32 	%p29, %f73, 0f2EDBE6FF;
	selp.u32 	%r109, 1, 0, %p29;
	add.s32 	%r139, %r108, %r109;
	add.s32 	%r131, %r131, 8;
$L__BB0_8:
	setp.eq.s32 	%p30, %r22, 0;
	@%p30 bra 	$L__BB0_14;
	and.b32  	%r28, %r6, 3;
	setp.lt.u32 	%p31, %r22, 4;
	@%p31 bra 	$L__BB0_11;
	mul.lo.s32 	%r111, %r4, %r131;
	mul.wide.s32 	%rd34, %r111, 4;
	add.s64 	%rd35, %rd1, %rd34;
	ld.global.f32 	%f74, [%rd35];
	sub.f32 	%f75, %f1, %f74;
	abs.f32 	%f76, %f75;
	setp.gt.f32 	%p32, %f76, 0f2EDBE6FF;
	selp.u32 	%r112, 1, 0, %p32;
	add.s32 	%r113, %r139, %r112;
	mul.wide.s32 	%rd36, %r4, 4;
	add.s64 	%rd37, %rd35, %rd36;
	ld.global.f32 	%f77, [%rd37];
	sub.f32 	%f78, %f1, %f77;
	abs.f32 	%f79, %f78;
	setp.gt.f32 	%p33, %f79, 0f2EDBE6FF;
	selp.u32 	%r114, 1, 0, %p33;
	add.s32 	%r115, %r113, %r114;
	add.s64 	%rd38, %rd37, %rd36;
	ld.global.f32 	%f80, [%rd38];
	sub.f32 	%f81, %f1, %f80;
	abs.f32 	%f82, %f81;
	setp.gt.f32 	%p34, %f82, 0f2EDBE6FF;
	selp.u32 	%r116, 1, 0, %p34;
	add.s32 	%r117, %r115, %r116;
	add.s64 	%rd39, %rd38, %rd36;
	ld.global.f32 	%f83, [%rd39];
	sub.f32 	%f84, %f1, %f83;
	abs.f32 	%f85, %f84;
	setp.gt.f32 	%p35, %f85, 0f2EDBE6FF;
	selp.u32 	%r118, 1, 0, %p35;
	add.s32 	%r139, %r117, %r118;
	add.s32 	%r131, %r131, 4;
$L__BB0_11:
	setp.eq.s32 	%p36, %r28, 0;
	@%p36 bra 	$L__BB0_14;
	mul.lo.s32 	%r119, %r1, %r3;
	mul.lo.s32 	%r120, %r119, %r2;
	mul.lo.s32 	%r137, %r120, %r131;
	neg.s32 	%r136, %r28;
$L__BB0_13:
	.pragma "nounroll";
	mul.wide.s32 	%rd40, %r137, 4;
	add.s64 	%rd41, %rd1, %rd40;
	ld.global.f32 	%f86, [%rd41];
	sub.f32 	%f87, %f1, %f86;
	abs.f32 	%f88, %f87;
	setp.gt.f32 	%p37, %f88, 0f2EDBE6FF;
	selp.u32 	%r121, 1, 0, %p37;
	add.s32 	%r139, %r139, %r121;
	add.s32 	%r137, %r137, %r4;
	add.s32 	%r136, %r136, 1;
	setp.ne.s32 	%p38, %r136, 0;
	@%p38 bra 	$L__BB0_13;
$L__BB0_14:
	cvta.to.global.u64 	%rd42, %rd3;
	atom.global.add.u32 	%r122, [%rd42], %r139;
	ret;

}


// ===== COMPILED SASS (sm_100) =====

	.target	sm_100

	.elftype	@"ET_EXEC"


//--------------------- .note.nv.tkinfo           --------------------------
	.section	.note.nv.tkinfo,"",@"SHT_NOTE"
	.sectionflags	@"SHF_NOTE_NV_TKINFO"
	.tkinfo
        /*0018*/ 	.word	0x00000002
        /*0030*/ 	.string	""
        /*0030*/ 	.string	"ptxas"
        /*0030*/ 	.string	"Cuda compilation tools, release 13.0, V13.0.88"
        /*0030*/ 	.string	"Build cuda_13.0.r13.0/compiler.36424714_0"
        /*0030*/ 	.string	"-arch sm_100 -m 64 "



//--------------------- .note.nv.cuinfo           --------------------------
	.section	.note.nv.cuinfo,"",@"SHT_NOTE"
	.sectionflags	@"SHF_NOTE_NV_CUINFO"
        /*0018*/ 	.short	0x0002
        /*001a*/ 	.short	0x0064
        /*001c*/ 	.short	0x0082
	.zero		2


//--------------------- .nv.info                  --------------------------
	.section	.nv.info,"",@"SHT_CUDA_INFO"
	.align	4


	//----- nvinfo : EIATTR_REGCOUNT
	.align		4
        /*0000*/ 	.byte	0x04, 0x2f
        /*0002*/ 	.short	(.L_1 - .L_0)
	.align		4
.L_0:
        /*0004*/ 	.word	index@(compare)
        /*0008*/ 	.word	0x00000020


	//----- nvinfo : EIATTR_FRAME_SIZE
	.align		4
.L_1:
        /*000c*/ 	.byte	0x04, 0x11
        /*000e*/ 	.short	(.L_3 - .L_2)
	.align		4
.L_2:
        /*0010*/ 	.word	index@(compare)
        /*0014*/ 	.word	0x00000000


	//----- nvinfo : EIATTR_MIN_STACK_SIZE
	.align		4
.L_3:
        /*0018*/ 	.byte	0x04, 0x12
        /*001a*/ 	.short	(.L_5 - .L_4)
	.align		4
.L_4:
        /*001c*/ 	.word	index@(compare)
        /*0020*/ 	.word	0x00000000
.L_5:


//--------------------- .nv.compat                --------------------------
	.section	.nv.compat,"",@"SHT_CUDA_COMPAT_INFO"
	.align	4
        /*0000*/ 	.byte	0x02, 0x09, 0x00, 0x00, 0x02, 0x02, 0x01, 0x00, 0x02, 0x05, 0x05, 0x00, 0x03, 0x07, 0x01, 0x01
        /*0010*/ 	.byte	0x02, 0x03, 0x00, 0x00, 0x02, 0x06, 0x01, 0x00, 0x04, 0x0b, 0x08, 0x00, 0x01, 0x00, 0x00, 0x00
        /*0020*/ 	.byte	0x00, 0x00, 0x00, 0x00


//--------------------- .nv.info.compare          --------------------------
	.section	.nv.info.compare,"",@"SHT_CUDA_INFO"
	.sectionflags	@""
	.align	4


	//----- nvinfo : EIATTR_CUDA_API_VERSION
	.align		4
        /*0000*/ 	.byte	0x04, 0x37
        /*0002*/ 	.short	(.L_7 - .L_6)
.L_6:
        /*0004*/ 	.word	0x00000082


	//----- nvinfo : EIATTR_KPARAM_INFO
	.align		4
.L_7:
        /*0008*/ 	.byte	0x04, 0x17
        /*000a*/ 	.short	(.L_9 - .L_8)
.L_8:
        /*000c*/ 	.word	0x00000000
        /*0010*/ 	.short	0x0002
        /*0012*/ 	.short	0x0010
        /*0014*/ 	.byte	0x00, 0xf0, 0x11, 0x00


	//----- nvinfo : EIATTR_KPARAM_INFO
	.align		4
.L_9:
        /*0018*/ 	.byte	0x04, 0x17
        /*001a*/ 	.short	(.L_11 - .L_10)
.L_10:
        /*001c*/ 	.word	0x00000000
        /*0020*/ 	.short	0x0001
        /*0022*/ 	.short	0x0008
        /*0024*/ 	.byte	0x00, 0xf5, 0x21, 0x00


	//----- nvinfo : EIATTR_KPARAM_INFO
	.align		4
.L_11:
        /*0028*/ 	.byte	0x04, 0x17
        /*002a*/ 	.short	(.L_13 - .L_12)
.L_12:
        /*002c*/ 	.word	0x00000000
        /*0030*/ 	.short	0x0000
        /*0032*/ 	.short	0x0000
        /*0034*/ 	.byte	0x00, 0xf5, 0x21, 0x00


	//----- nvinfo : EIATTR_SPARSE_MMA_MASK
	.align		4
.L_13:
        /*0038*/ 	.byte	0x03, 0x50
        /*003a*/ 	.short	0x0000


	//----- nvinfo : EIATTR_MAXREG_COUNT
	.align		4
        /*003c*/ 	.byte	0x03, 0x1b
        /*003e*/ 	.short	0x00ff


	//----- nvinfo : EIATTR_MERCURY_ISA_VERSION
	.align		4
        /*0040*/ 	.byte	0x03, 0x5f
        /*0042*/ 	.short	0x0101


	//----- nvinfo : EIATTR_INT_WARP_WIDE_INSTR_OFFSETS
	.align		4
        /*0044*/ 	.byte	0x04, 0x31
        /*0046*/ 	.short	(.L_15 - .L_14)


	//   ....[0]....
.L_14:
        /*0048*/ 	.word	0x00000f30


	//   ....[1]....
        /*004c*/ 	.word	0x00000f50


	//----- nvinfo : EIATTR_VRC_CTA_INIT_COUNT
	.align		4
.L_15:
        /*0050*/ 	.byte	0x02, 0x4a
	.zero		1
	.zero		1


	//----- nvinfo : EIATTR_EXIT_INSTR_OFFSETS
	.align		4
        /*0054*/ 	.byte	0x04, 0x1c
        /*0056*/ 	.short	(.L_17 - .L_16)


	//   ....[0]....
.L_16:
        /*0058*/ 	.word	0x00000fa0


	//----- nvinfo : EIATTR_CBANK_PARAM_SIZE
	.align		4
.L_17:
        /*005c*/ 	.byte	0x03, 0x19
        /*005e*/ 	.short	0x0014


	//----- nvinfo : EIATTR_PARAM_CBANK
	.align		4
        /*0060*/ 	.byte	0x04, 0x0a
        /*0062*/ 	.short	(.L_19 - .L_18)
	.align		4
.L_18:
        /*0064*/ 	.word	index@(.nv.constant0.compare)
        /*0068*/ 	.short	0x0380
        /*006a*/ 	.short	0x0014


	//----- nvinfo : EIATTR_SW_WAR
	.align		4
.L_19:
        /*006c*/ 	.byte	0x04, 0x36
        /*006e*/ 	.short	(.L_21 - .L_20)
.L_20:
        /*0070*/ 	.word	0x00000008
.L_21:


//--------------------- .nv.callgraph             --------------------------
	.section	.nv.callgraph,"",@"SHT_CUDA_CALLGRAPH"
	.align	4
	.sectionentsize	8
	.align		4
        /*0000*/ 	.word	0x00000000
	.align		4
        /*0004*/ 	.word	0xffffffff
	.align		4
        /*0008*/ 	.word	0x00000000
	.align		4
        /*000c*/ 	.word	0xfffffffe
	.align		4
        /*0010*/ 	.word	0x00000000
	.align		4
        /*0014*/ 	.word	0xfffffffd
	.align		4
        /*0018*/ 	.word	0x00000000
	.align		4
        /*001c*/ 	.word	0xfffffffc


//--------------------- .text.compare             --------------------------
	.section	.text.compare,"ax",@progbits
	.align	128
        .global         compare
        .type           compare,@function
        .size           compare,(.L_x_7 - compare)
        .other          compare,@"STO_CUDA_ENTRY STV_DEFAULT"
compare:
.text.compare:
[----:B------:R-:W-:Y:S01]  /*0000*/  LDC R1, c[0x0][0x37c] ;  /* 0x0000df00ff017b82 */ /* 0x000fe20000000800 */
[----:B------:R-:W0:Y:S01]  /*0010*/  S2R R2, SR_CTAID.Y ;  /* 0x0000000000027919 */ /* 0x000e220000002600 */
[----:B------:R-:W1:Y:S01]  /*0020*/  LDCU UR6, c[0x0][0x360] ;  /* 0x00006c00ff0677ac */ /* 0x000e620008000800 */
[----:B------:R-:W0:Y:S01]  /*0030*/  S2R R3, SR_TID.Y ;  /* 0x0000000000037919 */ /* 0x000e220000002200 */
[----:B------:R-:W0:Y:S01]  /*0040*/  LDCU UR5, c[0x0][0x364] ;  /* 0x00006c80ff0577ac */ /* 0x000e220008000800 */
[----:B------:R-:W2:Y:S01]  /*0050*/  S2R R5, SR_CTAID.X ;  /* 0x0000000000057919 */ /* 0x000ea20000002500 */
[----:B------:R-:W3:Y:S01]  /*0060*/  LDCU UR4, c[0x0][0x390] ;  /* 0x00007200ff0477ac */ /* 0x000ee20008000800 */
[----:B------:R-:W4:Y:S01]  /*0070*/  S2R R7, SR_TID.X ;  /* 0x0000000000077919 */ /* 0x000f220000002100 */
[----:B------:R-:W2:Y:S01]  /*0080*/  LDCU UR9, c[0x0][0x370] ;  /* 0x00006e00ff0977ac */ /* 0x000ea20008000800 */
[----:B------:R-:W4:Y:S01]  /*0090*/  LDC R0, c[0x0][0x374] ;  /* 0x0000dd00ff007b82 */ /* 0x000f220000000800 */
[----:B------:R-:W0:Y:S01]  /*00a0*/  LDCU.64 UR10, c[0x0][0x358] ;  /* 0x00006b00ff0a77ac */ /* 0x000e220008000a00 */
[----:B---3--:R-:W-:Y:S01]  /*00b0*/  UISETP.GE.AND UP0, UPT, UR4, 0x2, UPT ;  /* 0x000000020400788c */ /* 0x008fe2000bf06270 */
[----:B0-----:R-:W-:Y:S01]  /*00c0*/  IMAD R2, R2, UR5, R3 ;  /* 0x0000000502027c24 */ /* 0x001fe2000f8e0203 */
[----:B-1----:R-:W-:-:S03]  /*00d0*/  UIMAD UR5, UR6, UR5, URZ ;  /* 0x00000005060572a4 */ /* 0x002fc6000f8e02ff */
[----:B--2---:R-:W-:-:S04]  /*00e0*/  IMAD R2, R2, UR9, R5 ;  /* 0x0000000902027c24 */ /* 0x004fc8000f8e0205 */
[----:B----4-:R-:W-:Y:S02]  /*00f0*/  IMAD R3, R2, UR6, R7 ;  /* 0x0000000602037c24 */ /* 0x010fe4000f8e0207 */
[----:B------:R-:W-:Y:S01]  /*0100*/  HFMA2 R7, -RZ, RZ, 0, 0 ;  /* 0x00000000ff077431 */ /* 0x000fe200000001ff */
[----:B------:R-:W-:Y:S06]  /*0110*/  BRA.U !UP0, `(.L_x_0) ;  /* 0x0000000d08807547 */ /* 0x000fec000b800000 */
[----:B------:R-:W0:Y:S02]  /*0120*/  LDC.64 R18, c[0x0][0x380] ;  /* 0x0000e000ff127b82 */ /* 0x000e240000000a00 */
[----:B0-----:R-:W-:-:S05]  /*0130*/  IMAD.WIDE R18, R3, 0x4, R18 ;  /* 0x0000000403127825 */ /* 0x001fca00078e0212 */
[----:B------:R0:W5:Y:S01]  /*0140*/  LDG.E R3, desc[UR10][R18.64] ;  /* 0x0000000a12037981 */ /* 0x000162000c1e1900 */
[----:B------:R-:W-:Y:S01]  /*0150*/  UIADD3 UR6, UPT, UPT, UR4, -0x1, URZ ;  /* 0xffffffff04067890 */ /* 0x000fe2000fffe0ff */
[----:B------:R-:W-:Y:S01]  /*0160*/  MOV R7, RZ ;  /* 0x000000ff00077202 */ /* 0x000fe20000000f00 */
[----:B------:R-:W-:Y:S02]  /*0170*/  UIADD3 UR4, UPT, UPT, UR4, -0x2, URZ ;  /* 0xfffffffe04047890 */ /* 0x000fe4000fffe0ff */
[----:B------:R-:W-:Y:S02]  /*0180*/  UIMAD UR7, UR5, UR9, URZ ;  /* 0x00000009050772a4 */ /* 0x000fe4000f8e02ff */
[----:B------:R-:W-:Y:S02]  /*0190*/  UISETP.GE.U32.AND UP0, UPT, UR4, 0xf, UPT ;  /* 0x0000000f0400788c */ /* 0x000fe4000bf06070 */
[----:B------:R-:W-:Y:S02]  /*01a0*/  ULOP3.LUT UR8, UR6, 0xf, URZ, 0xc0, !UPT ;  /* 0x0000000f06087892 */ /* 0x000fe4000f8ec0ff */
[----:B------:R-:W-:Y:S01]  /*01b0*/  IMAD R4, R0, UR7, RZ ;  /* 0x0000000700047c24 */ /* 0x000fe2000f8e02ff */
[----:B------:R-:W-:-:S04]  /*01c0*/  UMOV UR4, 0x1 ;  /* 0x0000000100047882 */ /* 0x000fc80000000000 */
[----:B0-----:R-:W-:Y:S05]  /*01d0*/  BRA.U !UP0, `(.L_x_1) ;  /* 0x0000000508b47547 */ /* 0x001fea000b800000 */
[----:B------:R-:W-:Y:S01]  /*01e0*/  ULOP3.LUT UR4, UR6, 0xfffffff0, URZ, 0xc0, !UPT ;  /* 0xfffffff006047892 */ /* 0x000fe2000f8ec0ff */
[----:B------:R-:W-:Y:S02]  /*01f0*/  IMAD R5, R0, UR5, RZ ;  /* 0x0000000500057c24 */ /* 0x000fe4000f8e02ff */
[----:B------:R-:W-:Y:S01]  /*0200*/  HFMA2 R7, -RZ, RZ, 0, 0 ;  /* 0x00000000ff077431 */ /* 0x000fe200000001ff */
[----:B------:R-:W-:Y:S01]  /*0210*/  MOV R6, R4 ;  /* 0x0000000400067202 */ /* 0x000fe20000000f00 */
[----:B------:R-:W-:Y:S01]  /*0220*/  UIADD3 UR7, UPT, UPT, -UR4, URZ, URZ ;  /* 0x000000ff04077290 */ /* 0x000fe2000fffe1ff */
[----:B------:R-:W-:Y:S02]  /*0230*/  IMAD R5, R5, UR9, RZ ;  /* 0x0000000905057c24 */ /* 0x000fe4000f8e02ff */
[----:B------:R-:W-:-:S09]  /*0240*/  UMOV UR4, URZ ;  /* 0x000000ff00047c82 */ /* 0x000fd20008000000 */
.L_x_2:
[----:B------:R-:W-:-:S05]  /*0250*/  IMAD.WIDE R16, R6, 0x4, R18 ;  /* 0x0000000406107825 */ /* 0x000fca00078e0212 */
[----:B------:R-:W2:Y:S01]  /*0260*/  LDG.E R2, desc[UR10][R16.64] ;  /* 0x0000000a10027981 */ /* 0x000ea2000c1e1900 */
[----:B------:R-:W-:-:S05]  /*0270*/  IMAD.WIDE R22, R4, 0x4, R16 ;  /* 0x0000000404167825 */ /* 0x000fca00078e0210 */
[----:B------:R-:W3:Y:S01]  /*0280*/  LDG.E R8, desc[UR10][R22.64] ;  /* 0x0000000a16087981 */ /* 0x000ee2000c1e1900 */
[----:B------:R-:W-:-:S05]  /*0290*/  IMAD.WIDE R26, R4, 0x4, R22 ;  /* 0x00000004041a7825 */ /* 0x000fca00078e0216 */
[----:B------:R0:W4:Y:S02]  /*02a0*/  LDG.E R10, desc[UR10][R26.64] ;  /* 0x0000000a1a0a7981 */ /* 0x000124000c1e1900 */
[----:B0-----:R-:W-:-:S05]  /*02b0*/  IMAD.WIDE R26, R4, 0x4, R26 ;  /* 0x00000004041a7825 */ /* 0x001fca00078e021a */
[----:B------:R-:W4:Y:S01]  /*02c0*/  LDG.E R15, desc[UR10][R26.64] ;  /* 0x0000000a1a0f7981 */ /* 0x000f22000c1e1900 */
[----:B------:R-:W-:-:S05]  /*02d0*/  IMAD.WIDE R20, R4, 0x4, R26 ;  /* 0x0000000404147825 */ /* 0x000fca00078e021a */
[----:B------:R0:W4:Y:S01]  /*02e0*/  LDG.E R13, desc[UR10][R20.64] ;  /* 0x0000000a140d7981 */ /* 0x000122000c1e1900 */
[----:B------:R-:W-:-:S05]  /*02f0*/  IMAD.WIDE R28, R4, 0x4, R20 ;  /* 0x00000004041c7825 */ /* 0x000fca00078e0214 */
[----:B------:R-:W4:Y:S01]  /*0300*/  LDG.E R11, desc[UR10][R28.64] ;  /* 0x0000000a1c0b7981 */ /* 0x000f22000c1e1900 */
[----:B0-----:R-:W-:-:S05]  /*0310*/  IMAD.WIDE R20, R4, 0x4, R28 ;  /* 0x0000000404147825 */ /* 0x001fca00078e021c */
[----:B------:R-:W4:Y:S01]  /*0320*/  LDG.E R9, desc[UR10][R20.64] ;  /* 0x0000000a14097981 */ /* 0x000f22000c1e1900 */
[----:B------:R-:W-:-:S05]  /*0330*/  IMAD.WIDE R24, R4, 0x4, R20 ;  /* 0x0000000404187825 */ /* 0x000fca00078e0214 */
[----:B------:R0:W4:Y:S02]  /*0340*/  LDG.E R28, desc[UR10][R24.64] ;  /* 0x0000000a181c7981 */ /* 0x000124000c1e1900 */
[----:B0-----:R-:W-:-:S05]  /*0350*/  IMAD.WIDE R24, R4, 0x4, R24 ;  /* 0x0000000404187825 */ /* 0x001fca00078e0218 */
[----:B------:R-:W4:Y:S01]  /*0360*/  LDG.E R16, desc[UR10][R24.64] ;  /* 0x0000000a18107981 */ /* 0x000f22000c1e1900 */
[----:B------:R-:W-:-:S05]  /*0370*/  IMAD.WIDE R26, R4, 0x4, R24 ;  /* 0x00000004041a7825 */ /* 0x000fca00078e0218 */
[----:B------:R-:W4:Y:S01]  /*0380*/  LDG.E R14, desc[UR10][R26.64] ;  /* 0x0000000a1a0e7981 */ /* 0x000f22000c1e1900 */
[----:B------:R-:W-:-:S05]  /*0390*/  IMAD.WIDE R22, R4, 0x4, R26 ;  /* 0x0000000404167825 */ /* 0x000fca00078e021a */
[----:B------:R-:W4:Y:S01]  /*03a0*/  LDG.E R12, desc[UR10][R22.64] ;  /* 0x0000000a160c7981 */ /* 0x000f22000c1e1900 */
[----:B------:R-:W-:-:S05]  /*03b0*/  IMAD.WIDE R20, R4, 0x4, R22 ;  /* 0x0000000404147825 */ /* 0x000fca00078e0216 */
[----:B------:R0:W4:Y:S02]  /*03c0*/  LDG.E R17, desc[UR10][R20.64] ;  /* 0x0000000a14117981 */ /* 0x000124000c1e1900 */
[----:B0-----:R-:W-:-:S05]  /*03d0*/  IMAD.WIDE R20, R4, 0x4, R20 ;  /* 0x0000000404147825 */ /* 0x001fca00078e0214 */
[----:B------:R-:W4:Y:S01]  /*03e0*/  LDG.E R29, desc[UR10][R20.64] ;  /* 0x0000000a141d7981 */ /* 0x000f22000c1e1900 */
[----:B------:R-:W-:-:S04]  /*03f0*/  IMAD.WIDE R22, R4, 0x4, R20 ;  /* 0x0000000404167825 */ /* 0x000fc800078e0214 */
[C---:B------:R-:W-:Y:S01]  /*0400*/  IMAD.WIDE R24, R4.reuse, 0x4, R22 ;  /* 0x0000000404187825 */ /* 0x040fe200078e0216 */
[----:B------:R-:W4:Y:S03]  /*0410*/  LDG.E R20, desc[UR10][R22.64] ;  /* 0x0000000a16147981 */ /* 0x000f26000c1e1900 */
[----:B------:R-:W-:-:S06]  /*0420*/  IMAD.WIDE R26, R4, 0x4, R24 ;  /* 0x00000004041a7825 */ /* 0x000fcc00078e0218 */
[----:B------:R-:W4:Y:S04]  /*0430*/  LDG.E R26, desc[UR10][R26.64] ;  /* 0x0000000a1a1a7981 */ /* 0x000f28000c1e1900 */
[----:B------:R-:W4:Y:S01]  /*0440*/  LDG.E R22, desc[UR10][R24.64] ;  /* 0x0000000a18167981 */ /* 0x000f22000c1e1900 */
[----:B------:R-:W-:-:S04]  /*0450*/  UIADD3 UR7, UPT, UPT, UR7, 0x10, URZ ;  /* 0x0000001007077890 */ /* 0x000fc8000fffe0ff */
[----:B------:R-:W-:Y:S01]  /*0460*/  UISETP.NE.AND UP0, UPT, UR7, URZ, UPT ;  /* 0x000000ff0700728c */ /* 0x000fe2000bf05270 */
[----:B------:R-:W-:Y:S01]  /*0470*/  IMAD R6, R5, 0x10, R6 ;  /* 0x0000001005067824 */ /* 0x000fe200078e0206 */
[----:B------:R-:W-:Y:S01]  /*0480*/  UIADD3 UR4, UPT, UPT, UR4, 0x10, URZ ;  /* 0x0000001004047890 */ /* 0x000fe2000fffe0ff */
[----:B--2--5:R-:W-:-:S05]  /*0490*/  FADD R2, R3, -R2 ;  /* 0x8000000203027221 */ /* 0x024fca0000000000 */
[----:B------:R-:W-:Y:S01]  /*04a0*/  FSETP.GT.AND P1, PT, |R2|, 1.00000001335143196e-10, PT ;  /* 0x2edbe6ff0200780b */ /* 0x000fe20003f24200 */
[----:B---3--:R-:W-:-:S05]  /*04b0*/  FADD R8, R3, -R8 ;  /* 0x8000000803087221 */ /* 0x008fca0000000000 */
[----:B------:R-:W-:Y:S01]  /*04c0*/  FSETP.GT.AND P0, PT, |R8|, 1.00000001335143196e-10, PT ;  /* 0x2edbe6ff0800780b */ /* 0x000fe20003f04200 */
[----:B----4-:R-:W-:Y:S01]  /*04d0*/  FADD R10, R3, -R10 ;  /* 0x8000000a030a7221 */ /* 0x010fe20000000000 */
[----:B------:R-:W-:-:S05]  /*04e0*/  VIADD R2, R7, 0x1 ;  /* 0x0000000107027836 */ /* 0x000fca0000000000 */
[----:B------:R-:W-:Y:S02]  /*04f0*/  @!P1 IADD3 R2, PT, PT, R7, RZ, RZ ;  /* 0x000000ff07029210 */ /* 0x000fe40007ffe0ff */
[----:B------:R-:W-:Y:S02]  /*0500*/  FSETP.GT.AND P1, PT, |R10|, 1.00000001335143196e-10, PT ;  /* 0x2edbe6ff0a00780b */ /* 0x000fe40003f24200 */
[C---:B------:R-:W-:Y:S01]  /*0510*/  IADD3 R7, PT, PT, R2.reuse, 0x1, RZ ;  /* 0x0000000102077810 */ /* 0x040fe20007ffe0ff */
[----:B------:R-:W-:Y:S01]  /*0520*/  FADD R15, R3, -R15 ;  /* 0x8000000f030f7221 */ /* 0x000fe20000000000 */
[----:B------:R-:W-:-:S04]  /*0530*/  @!P0 IADD3 R7, PT, PT, R2, RZ, RZ ;  /* 0x000000ff02078210 */ /* 0x000fc80007ffe0ff */
[----:B------:R-:W-:Y:S01]  /*0540*/  FSETP.GT.AND P0, PT, |R15|, 1.00000001335143196e-10, PT ;  /* 0x2edbe6ff0f00780b */ /* 0x000fe20003f04200 */
[----:B------:R-:W-:Y:S01]  /*0550*/  FADD R13, R3, -R13 ;  /* 0x8000000d030d7221 */ /* 0x000fe20000000000 */
[----:B------:R-:W-:-:S03]  /*0560*/  VIADD R2, R7, 0x1 ;  /* 0x0000000107027836 */ /* 0x000fc60000000000 */
[----:B------:R-:W-:Y:S02]  /*0570*/  @!P1 IADD3 R2, PT, PT, R7, RZ, RZ ;  /* 0x000000ff07029210 */ /* 0x000fe40007ffe0ff */
[----:B------:R-:W-:Y:S01]  /*0580*/  FSETP.GT.AND P1, PT, |R13|, 1.00000001335143196e-10, PT ;  /* 0x2edbe6ff0d00780b */ /* 0x000fe20003f24200 */
[----:B------:R-:W-:Y:S01]  /*0590*/  FADD R11, R3, -R11 ;  /* 0x8000000b030b7221 */ /* 0x000fe20000000000 */
[----:B------:R-:W-:-:S04]  /*05a0*/  IADD3 R7, PT, PT, R2, 0x1, RZ ;  /* 0x0000000102077810 */ /* 0x000fc80007ffe0ff */
[----:B------:R-:W-:Y:S02]  /*05b0*/  @!P0 IADD3 R7, PT, PT, R2, RZ, RZ ;  /* 0x000000ff02078210 */ /* 0x000fe40007ffe0ff */
[----:B------:R-:W-:Y:S01]  /*05c0*/  FSETP.GT.AND P0, PT, |R11|, 1.00000001335143196e-10, PT ;  /* 0x2edbe6ff0b00780b */ /* 0x000fe20003f04200 */
[----:B------:R-:W-:Y:S02]  /*05d0*/  FADD R9, R3, -R9 ;  /* 0x8000000903097221 */ /* 0x000fe40000000000 */
[C---:B------:R-:W-:Y:S02]  /*05e0*/  VIADD R2, R7.reuse, 0x1 ;  /* 0x0000000107027836 */ /* 0x040fe40000000000 */
[----:B------:R-:W-:Y:S02]  /*05f0*/  @!P1 IADD3 R2, PT, PT, R7, RZ, RZ ;  /* 0x000000ff07029210 */ /* 0x000fe40007ffe0ff */
[----:B------:R-:W-:Y:S01]  /*0600*/  FSETP.GT.AND P1, PT, |R9|, 1.00000001335143196e-10, PT ;  /* 0x2edbe6ff0900780b */ /* 0x000fe20003f24200 */
[----:B------:R-:W-:Y:S01]  /*0610*/  FADD R28, R3, -R28 ;  /* 0x8000001c031c7221 */ /* 0x000fe20000000000 */
[----:B------:R-:W-:-:S04]  /*0620*/  IADD3 R7, PT, PT, R2, 0x1, RZ ;  /* 0x0000000102077810 */ /* 0x000fc80007ffe0ff */
[----:B------:R-:W-:Y:S02]  /*0630*/  @!P0 IADD3 R7, PT, PT, R2, RZ, RZ ;  /* 0x000000ff02078210 */ /* 0x000fe40007ffe0ff */
[----:B------:R-:W-:-:S03]  /*0640*/  FSETP.GT.AND P0, PT, |R28|, 1.00000001335143196e-10, PT ;  /* 0x2edbe6ff1c00780b */ /* 0x000fc60003f04200 */
[----:B------:R-:W-:Y:S02]  /*0650*/  VIADD R2, R7, 0x1 ;  /* 0x0000000107027836 */ /* 0x000fe40000000000 */
[----:B------:R-:W-:Y:S01]  /*0660*/  FADD R16, R3, -R16 ;  /* 0x8000001003107221 */ /* 0x000fe20000000000 */
[----:B------:R-:W-:-:S04]  /*0670*/  @!P1 IADD3 R2, PT, PT, R7, RZ, RZ ;  /* 0x000000ff07029210 */ /* 0x000fc80007ffe0ff */
[----:B------:R-:W-:Y:S01]  /*0680*/  FSETP.GT.AND P1, PT, |R16|, 1.00000001335143196e-10, PT ;  /* 0x2edbe6ff1000780b */ /* 0x000fe20003f24200 */
[C---:B------:R-:W-:Y:S01]  /*0690*/  FADD R14, R3.reuse, -R14 ;  /* 0x8000000e030e7221 */ /* 0x040fe20000000000 */
[C---:B------:R-:W-:Y:S02]  /*06a0*/  IADD3 R7, PT, PT, R2.reuse, 0x1, RZ ;  /* 0x0000000102077810 */ /* 0x040fe40007ffe0ff */
[----:B------:R-:W-:Y:S02]  /*06b0*/  @!P0 IADD3 R7, PT, PT, R2, RZ, RZ ;  /* 0x000000ff02078210 */ /* 0x000fe40007ffe0ff */
[----:B------:R-:W-:Y:S01]  /*06c0*/  FSETP.GT.AND P0, PT, |R14|, 1.00000001335143196e-10, PT ;  /* 0x2edbe6ff0e00780b */ /* 0x000fe20003f04200 */
[----:B------:R-:W-:Y:S01]  /*06d0*/  FADD R12, R3, -R12 ;  /* 0x8000000c030c7221 */ /* 0x000fe20000000000 */
[----:B------:R-:W-:-:S05]  /*06e0*/  IADD3 R2, PT, PT, R7, 0x1, RZ ;  /* 0x0000000107027810 */ /* 0x000fca0007ffe0ff */
[----:B------:R-:W-:Y:S01]  /*06f0*/  @!P1 IMAD.MOV R2, RZ, RZ, R7 ;  /* 0x000000ffff029224 */ /* 0x000fe200078e0207 */
[----:B------:R-:W-:Y:S01]  /*0700*/  FSETP.GT.AND P1, PT, |R12|, 1.00000001335143196e-10, PT ;  /* 0x2edbe6ff0c00780b */ /* 0x000fe20003f24200 */
[----:B------:R-:W-:-:S03]  /*0710*/  FADD R17, R3, -R17 ;  /* 0x8000001103117221 */ /* 0x000fc60000000000 */
[C---:B------:R-:W-:Y:S02]  /*0720*/  IADD3 R7, PT, PT, R2.reuse, 0x1, RZ ;  /* 0x0000000102077810 */ /* 0x040fe40007ffe0ff */
[----:B------:R-:W-:Y:S02]  /*0730*/  @!P0 IADD3 R7, PT, PT, R2, RZ, RZ ;  /* 0x000000ff02078210 */ /* 0x000fe40007ffe0ff */
[----:B------:R-:W-:Y:S02]  /*0740*/  FSETP.GT.AND P0, PT, |R17|, 1.00000001335143196e-10, PT ;  /* 0x2edbe6ff1100780b */ /* 0x000fe40003f04200 */
[----:B------:R-:W-:Y:S01]  /*0750*/  IADD3 R2, PT, PT, R7, 0x1, RZ ;  /* 0x0000000107027810 */ /* 0x000fe20007ffe0ff */
[----:B------:R-:W-:Y:S02]  /*0760*/  FADD R29, R3, -R29 ;  /* 0x8000001d031d7221 */ /* 0x000fe40000000000 */
[----:B------:R-:W-:-:S03]  /*0770*/  @!P1 IADD3 R2, PT, PT, R7, RZ, RZ ;  /* 0x000000ff07029210 */ /* 0x000fc60007ffe0ff */
[----:B------:R-:W-:Y:S02]  /*0780*/  FSETP.GT.AND P1, PT, |R29|, 1.00000001335143196e-10, PT ;  /* 0x2edbe6ff1d00780b */ /* 0x000fe40003f24200 */
[C---:B------:R-:W-:Y:S02]  /*0790*/  VIADD R7, R2.reuse, 0x1 ;  /* 0x0000000102077836 */ /* 0x040fe40000000000 */
[----:B------:R-:W-:Y:S01]  /*07a0*/  FADD R20, R3, -R20 ;  /* 0x8000001403147221 */ /* 0x000fe20000000000 */
[----:B------:R-:W-:-:S04]  /*07b0*/  @!P0 IADD3 R7, PT, PT, R2, RZ, RZ ;  /* 0x000000ff02078210 */ /* 0x000fc80007ffe0ff */
[----:B------:R-:W-:Y:S02]  /*07c0*/  FSETP.GT.AND P0, PT, |R20|, 1.00000001335143196e-10, PT ;  /* 0x2edbe6ff1400780b */ /* 0x000fe40003f04200 */
[C---:B------:R-:W-:Y:S02]  /*07d0*/  IADD3 R2, PT, PT, R7.reuse, 0x1, RZ ;  /* 0x0000000107027810 */ /* 0x040fe40007ffe0ff */
[----:B------:R-:W-:Y:S01]  /*07e0*/  @!P1 IADD3 R2, PT, PT, R7, RZ, RZ ;  /* 0x000000ff07029210 */ /* 0x000fe20007ffe0ff */
[C---:B------:R-:W-:Y:S01]  /*07f0*/  FADD R22, R3.reuse, -R22 ;  /* 0x8000001603167221 */ /* 0x040fe20000000000 */
[----:B------:R-:W-:Y:S02]  /*0800*/  FADD R26, R3, -R26 ;  /* 0x8000001a031a7221 */ /* 0x000fe40000000000 */
[----:B------:R-:W-:Y:S02]  /*0810*/  IADD3 R7, PT, PT, R2, 0x1, RZ ;  /* 0x0000000102077810 */ /* 0x000fe40007ffe0ff */
[----:B------:R-:W-:-:S03]  /*0820*/  FSETP.GT.AND P1, PT, |R22|, 1.00000001335143196e-10, PT ;  /* 0x2edbe6ff1600780b */ /* 0x000fc60003f24200 */
[----:B------:R-:W-:Y:S01]  /*0830*/  @!P0 IMAD.MOV R7, RZ, RZ, R2 ;  /* 0x000000ffff078224 */ /* 0x000fe200078e0202 */
[----:B------:R-:W-:-:S04]  /*0840*/  FSETP.GT.AND P0, PT, |R26|, 1.00000001335143196e-10, PT ;  /* 0x2edbe6ff1a00780b */ /* 0x000fc80003f04200 */
[----:B------:R-:W-:-:S05]  /*0850*/  IADD3 R2, PT, PT, R7, 0x1, RZ ;  /* 0x0000000107027810 */ /* 0x000fca0007ffe0ff */
[----:B------:R-:W-:-:S04]  /*0860*/  @!P1 IADD3 R2, PT, PT, R7, RZ, RZ ;  /* 0x000000ff07029210 */ /* 0x000fc80007ffe0ff */
[C---:B------:R-:W-:Y:S02]  /*0870*/  IADD3 R7, PT, PT, R2.reuse, 0x1, RZ ;  /* 0x0000000102077810 */ /* 0x040fe40007ffe0ff */
[----:B------:R-:W-:Y:S01]  /*0880*/  @!P0 IADD3 R7, PT, PT, R2, RZ, RZ ;  /* 0x000000ff02078210 */ /* 0x000fe20007ffe0ff */
[----:B------:R-:W-:Y:S06]  /*0890*/  BRA.U UP0, `(.L_x_2) ;  /* 0xfffffff9006c7547 */ /* 0x000fec000b83ffff */
[----:B------:R-:W-:-:S12]  /*08a0*/  UIADD3 UR4, UPT, UPT, UR4, 0x1, URZ ;  /* 0x0000000104047890 */ /* 0x000fd8000fffe0ff */
.L_x_1:
[----:B------:R-:W-:-:S09]  /*08b0*/  UISETP.NE.AND UP0, UPT, UR8, URZ, UPT ;  /* 0x000000ff0800728c */ /* 0x000fd2000bf05270 */
[----:B------:R-:W-:Y:S05]  /*08c0*/  BRA.U !UP0, `(.L_x_0) ;  /* 0x0000000508947547 */ /* 0x000fea000b800000 */
[----:B------:R-:W-:Y:S02]  /*08d0*/  UISETP.GE.U32.AND UP0, UPT, UR8, 0x8, UPT ;  /* 0x000000080800788c */ /* 0x000fe4000bf06070 */
[----:B------:R-:W-:-:S04]  /*08e0*/  ULOP3.LUT UR7, UR6, 0x7, URZ, 0xc0, !UPT ;  /* 0x0000000706077892 */ /* 0x000fc8000f8ec0ff */
[----:B------:R-:W-:-:S03]  /*08f0*/  UISETP.NE.AND UP1, UPT, UR7, URZ, UPT ;  /* 0x000000ff0700728c */ /* 0x000fc6000bf25270 */
[----:B------:R-:W-:Y:S08]  /*0900*/  BRA.U !UP0, `(.L_x_3) ;  /* 0x0000000108c87547 */ /* 0x000ff0000b800000 */
[----:B------:R-:W-:-:S04]  /*0910*/  IMAD R9, R4, UR4, RZ ;  /* 0x0000000404097c24 */ /* 0x000fc8000f8e02ff */
[----:B------:R-:W-:-:S05]  /*0920*/  IMAD.WIDE R8, R9, 0x4, R18 ;  /* 0x0000000409087825 */ /* 0x000fca00078e0212 */
[----:B------:R0:W2:Y:S01]  /*0930*/  LDG.E R2, desc[UR10][R8.64] ;  /* 0x0000000a08027981 */ /* 0x0000a2000c1e1900 */
[----:B------:R-:W-:-:S05]  /*0940*/  IMAD.WIDE R10, R4, 0x4, R8 ;  /* 0x00000004040a7825 */ /* 0x000fca00078e0208 */
[----:B------:R1:W3:Y:S01]  /*0950*/  LDG.E R6, desc[UR10][R10.64] ;  /* 0x0000000a0a067981 */ /* 0x0002e2000c1e1900 */
[----:B------:R-:W-:-:S05]  /*0960*/  IMAD.WIDE R12, R4, 0x4, R10 ;  /* 0x00000004040c7825 */ /* 0x000fca00078e020a */
[----:B------:R-:W4:Y:S01]  /*0970*/  LDG.E R22, desc[UR10][R12.64] ;  /* 0x0000000a0c167981 */ /* 0x000f22000c1e1900 */
[----:B------:R-:W-:-:S05]  /*0980*/  IMAD.WIDE R14, R4, 0x4, R12 ;  /* 0x00000004040e7825 */ /* 0x000fca00078e020c */
[----:B------:R-:W4:Y:S01]  /*0990*/  LDG.E R24, desc[UR10][R14.64] ;  /* 0x0000000a0e187981 */ /* 0x000f22000c1e1900 */
[----:B------:R-:W-:-:S05]  /*09a0*/  IMAD.WIDE R16, R4, 0x4, R14 ;  /* 0x0000000404107825 */ /* 0x000fca00078e020e */
[----:B------:R-:W4:Y:S01]  /*09b0*/  LDG.E R26, desc[UR10][R16.64] ;  /* 0x0000000a101a7981 */ /* 0x000f22000c1e1900 */
[----:B------:R-:W-:-:S05]  /*09c0*/  IMAD.WIDE R20, R4, 0x4, R16 ;  /* 0x0000000404147825 */ /* 0x000fca00078e0210 */
[----:B------:R-:W4:Y:S01]  /*09d0*/  LDG.E R28, desc[UR10][R20.64] ;  /* 0x0000000a141c7981 */ /* 0x000f22000c1e1900 */
[----:B0-----:R-:W-:-:S05]  /*09e0*/  IMAD.WIDE R8, R4, 0x4, R20 ;  /* 0x0000000404087825 */ /* 0x001fca00078e0214 */
[----:B------:R-:W4:Y:S01]  /*09f0*/  LDG.E R23, desc[UR10][R8.64] ;  /* 0x0000000a08177981 */ /* 0x000f22000c1e1900 */
[----:B-1----:R-:W-:-:S06]  /*0a00*/  IMAD.WIDE R10, R4, 0x4, R8 ;  /* 0x00000004040a7825 */ /* 0x002fcc00078e0208 */
[----:B------:R-:W4:Y:S01]  /*0a10*/  LDG.E R10, desc[UR10][R10.64] ;  /* 0x0000000a0a0a7981 */ /* 0x000f22000c1e1900 */
[----:B------:R-:W-:Y:S01]  /*0a20*/  UIADD3 UR4, UPT, UPT, UR4, 0x8, URZ ;  /* 0x0000000804047890 */ /* 0x000fe2000fffe0ff */
[----:B--2--5:R-:W-:-:S05]  /*0a30*/  FADD R2, R3, -R2 ;  /* 0x8000000203027221 */ /* 0x024fca0000000000 */
[----:B------:R-:W-:Y:S01]  /*0a40*/  FSETP.GT.AND P1, PT, |R2|, 1.00000001335143196e-10, PT ;  /* 0x2edbe6ff0200780b */ /* 0x000fe20003f24200 */
[----:B---3--:R-:W-:Y:S01]  /*0a50*/  FADD R6, R3, -R6 ;  /* 0x8000000603067221 */ /* 0x008fe20000000000 */
[----:B------:R-:W-:-:S04]  /*0a60*/  IADD3 R2, PT, PT, R7, 0x1, RZ ;  /* 0x0000000107027810 */ /* 0x000fc80007ffe0ff */
[----:B------:R-:W-:Y:S01]  /*0a70*/  FSETP.GT.AND P0, PT, |R6|, 1.00000001335143196e-10, PT ;  /* 0x2edbe6ff0600780b */ /* 0x000fe20003f04200 */
[----:B----4-:R-:W-:-:S06]  /*0a80*/  FADD R22, R3, -R22 ;  /* 0x8000001603167221 */ /* 0x010fcc0000000000 */
[----:B------:R-:W-:Y:S01]  /*0a90*/  @!P1 IADD3 R2, PT, PT, R7, RZ, RZ ;  /* 0x000000ff07029210 */ /* 0x000fe20007ffe0ff */
[C---:B------:R-:W-:Y:S01]  /*0aa0*/  FADD R24, R3.reuse, -R24 ;  /* 0x8000001803187221 */ /* 0x040fe20000000000 */
[----:B------:R-:W-:Y:S02]  /*0ab0*/  FSETP.GT.AND P1, PT, |R22|, 1.00000001335143196e-10, PT ;  /* 0x2edbe6ff1600780b */ /* 0x000fe40003f24200 */
[C---:B------:R-:W-:Y:S02]  /*0ac0*/  IADD3 R5, PT, PT, R2.reuse, 0x1, RZ ;  /* 0x0000000102057810 */ /* 0x040fe40007ffe0ff */
[----:B------:R-:W-:Y:S01]  /*0ad0*/  @!P0 IADD3 R5, PT, PT, R2, RZ, RZ ;  /* 0x000000ff02058210 */ /* 0x000fe20007ffe0ff */
[----:B------:R-:W-:Y:S01]  /*0ae0*/  FADD R26, R3, -R26 ;  /* 0x8000001a031a7221 */ /* 0x000fe20000000000 */
[----:B------:R-:W-:-:S03]  /*0af0*/  FSETP.GT.AND P0, PT, |R24|, 1.00000001335143196e-10, PT ;  /* 0x2edbe6ff1800780b */ /* 0x000fc60003f04200 */
[----:B------:R-:W-:Y:S02]  /*0b00*/  VIADD R2, R5, 0x1 ;  /* 0x0000000105027836 */ /* 0x000fe40000000000 */
[----:B------:R-:W-:Y:S02]  /*0b10*/  FADD R28, R3, -R28 ;  /* 0x8000001c031c7221 */ /* 0x000fe40000000000 */
[----:B------:R-:W-:Y:S02]  /*0b20*/  @!P1 IADD3 R2, PT, PT, R5, RZ, RZ ;  /* 0x000000ff05029210 */ /* 0x000fe40007ffe0ff */
[----:B------:R-:W-:Y:S01]  /*0b30*/  FSETP.GT.AND P1, PT, |R26|, 1.00000001335143196e-10, PT ;  /* 0x2edbe6ff1a00780b */ /* 0x000fe20003f24200 */
[----:B------:R-:W-:Y:S01]  /*0b40*/  FADD R23, R3, -R23 ;  /* 0x8000001703177221 */ /* 0x000fe20000000000 */
[C---:B------:R-:W-:Y:S02]  /*0b50*/  IADD3 R5, PT, PT, R2.reuse, 0x1, RZ ;  /* 0x0000000102057810 */ /* 0x040fe40007ffe0ff */
[----:B------:R-:W-:-:S02]  /*0b60*/  @!P0 IADD3 R5, PT, PT, R2, RZ, RZ ;  /* 0x000000ff02058210 */ /* 0x000fc40007ffe0ff */
[----:B------:R-:W-:Y:S02]  /*0b70*/  FSETP.GT.AND P0, PT, |R28|, 1.00000001335143196e-10, PT ;  /* 0x2edbe6ff1c00780b */ /* 0x000fe40003f04200 */
[----:B------:R-:W-:Y:S01]  /*0b80*/  IADD3 R2, PT, PT, R5, 0x1, RZ ;  /* 0x0000000105027810 */ /* 0x000fe20007ffe0ff */
[----:B------:R-:W-:-:S04]  /*0b90*/  FADD R10, R3, -R10 ;  /* 0x8000000a030a7221 */ /* 0x000fc80000000000 */
[----:B------:R-:W-:Y:S01]  /*0ba0*/  @!P1 IMAD.MOV R2, RZ, RZ, R5 ;  /* 0x000000ffff029224 */ /* 0x000fe200078e0205 */
[----:B------:R-:W-:-:S04]  /*0bb0*/  FSETP.GT.AND P1, PT, |R23|, 1.00000001335143196e-10, PT ;  /* 0x2edbe6ff1700780b */ /* 0x000fc80003f24200 */
[C---:B------:R-:W-:Y:S02]  /*0bc0*/  IADD3 R5, PT, PT, R2.reuse, 0x1, RZ ;  /* 0x0000000102057810 */ /* 0x040fe40007ffe0ff */
[----:B------:R-:W-:Y:S02]  /*0bd0*/  @!P0 IADD3 R5, PT, PT, R2, RZ, RZ ;  /* 0x000000ff02058210 */ /* 0x000fe40007ffe0ff */
[----:B------:R-:W-:Y:S02]  /*0be0*/  FSETP.GT.AND P0, PT, |R10|, 1.00000001335143196e-10, PT ;  /* 0x2edbe6ff0a00780b */ /* 0x000fe40003f04200 */
[----:B------:R-:W-:-:S03]  /*0bf0*/  IADD3 R2, PT, PT, R5, 0x1, RZ ;  /* 0x0000000105027810 */ /* 0x000fc60007ffe0ff */
[----:B------:R-:W-:-:S05]  /*0c00*/  @!P1 IADD3 R2, PT, PT, R5, RZ, RZ ;  /* 0x000000ff05029210 */ /* 0x000fca0007ffe0ff */
[----:B------:R-:W-:-:S03]  /*0c10*/  VIADD R7, R2, 0x1 ;  /* 0x0000000102077836 */ /* 0x000fc60000000000 */
[----:B------:R-:W-:-:S07]  /*0c20*/  @!P0 IADD3 R7, PT, PT, R2, RZ, RZ ;  /* 0x000000ff02078210 */ /* 0x000fce0007ffe0ff */
.L_x_3:
[----:B------:R-:W-:Y:S05]  /*0c30*/  BRA.U !UP1, `(.L_x_0) ;  /* 0x0000000109b87547 */ /* 0x000fea000b800000 */
[----:B------:R-:W-:Y:S02]  /*0c40*/  UISETP.GE.U32.AND UP0, UPT, UR7, 0x4, UPT ;  /* 0x000000040700788c */ /* 0x000fe4000bf06070 */
[----:B------:R-:W-:-:S04]  /*0c50*/  ULOP3.LUT UR6, UR6, 0x3, URZ, 0xc0, !UPT ;  /* 0x0000000306067892 */ /* 0x000fc8000f8ec0ff */
[----:B------:R-:W-:-:S03]  /*0c60*/  UISETP.NE.AND UP1, UPT, UR6, URZ, UPT ;  /* 0x000000ff0600728c */ /* 0x000fc6000bf25270 */
[----:B------:R-:W-:Y:S08]  /*0c70*/  BRA.U !UP0, `(.L_x_4) ;  /* 0x0000000108687547 */ /* 0x000ff0000b800000 */
[----:B------:R-:W-:-:S04]  /*0c80*/  IMAD R9, R4, UR4, RZ ;  /* 0x0000000404097c24 */ /* 0x000fc8000f8e02ff */
[----:B------:R-:W-:-:S05]  /*0c90*/  IMAD.WIDE R8, R9, 0x4, R18 ;  /* 0x0000000409087825 */ /* 0x000fca00078e0212 */
[----:B------:R-:W2:Y:S01]  /*0ca0*/  LDG.E R2, desc[UR10][R8.64] ;  /* 0x0000000a08027981 */ /* 0x000ea2000c1e1900 */
[----:B------:R-:W-:-:S05]  /*0cb0*/  IMAD.WIDE R10, R4, 0x4, R8 ;  /* 0x00000004040a7825 */ /* 0x000fca00078e0208 */
[----:B------:R-:W3:Y:S01]  /*0cc0*/  LDG.E R6, desc[UR10][R10.64] ;  /* 0x0000000a0a067981 */ /* 0x000ee2000c1e1900 */
[----:B------:R-:W-:-:S05]  /*0cd0*/  IMAD.WIDE R12, R4, 0x4, R10 ;  /* 0x00000004040c7825 */ /* 0x000fca00078e020a */
[----:B------:R-:W4:Y:S01]  /*0ce0*/  LDG.E R16, desc[UR10][R12.64] ;  /* 0x0000000a0c107981 */ /* 0x000f22000c1e1900 */
[----:B------:R-:W-:-:S06]  /*0cf0*/  IMAD.WIDE R14, R4, 0x4, R12 ;  /* 0x00000004040e7825 */ /* 0x000fcc00078e020c */
        /* <DEDUP_REMOVED lines=9> */
[----:B------:R-:W-:Y:S01]  /*0d90*/  FADD R6, R3, -R14 ;  /* 0x8000000e03067221 */ /* 0x000fe20000000000 */
[----:B------:R-:W-:Y:S02]  /*0da0*/  FSETP.GT.AND P1, PT, |R16|, 1.00000001335143196e-10, PT ;  /* 0x2edbe6ff1000780b */ /* 0x000fe40003f24200 */
[----:B------:R-:W-:Y:S02]  /*0db0*/  IADD3 R5, PT, PT, R2, 0x1, RZ ;  /* 0x0000000102057810 */ /* 0x000fe40007ffe0ff */
[----:B------:R-:W-:Y:S01]  /*0dc0*/  @!P0 IMAD.MOV R5, RZ, RZ, R2 ;  /* 0x000000ffff058224 */ /* 0x000fe200078e0202 */
[----:B------:R-:W-:-:S04]  /*0dd0*/  FSETP.GT.AND P0, PT, |R6|, 1.00000001335143196e-10, PT ;  /* 0x2edbe6ff0600780b */ /* 0x000fc80003f04200 */
[----:B------:R-:W-:-:S04]  /*0de0*/  IADD3 R2, PT, PT, R5, 0x1, RZ ;  /* 0x0000000105027810 */ /* 0x000fc80007ffe0ff */
[----:B------:R-:W-:-:S04]  /*0df0*/  @!P1 IADD3 R2, PT, PT, R5, RZ, RZ ;  /* 0x000000ff05029210 */ /* 0x000fc80007ffe0ff */
[C---:B------:R-:W-:Y:S02]  /*0e00*/  IADD3 R7, PT, PT, R2.reuse, 0x1, RZ ;  /* 0x0000000102077810 */ /* 0x040fe40007ffe0ff */
[----:B------:R-:W-:-:S07]  /*0e10*/  @!P0 IADD3 R7, PT, PT, R2, RZ, RZ ;  /* 0x000000ff02078210 */ /* 0x000fce0007ffe0ff */
.L_x_4:
[----:B------:R-:W-:Y:S05]  /*0e20*/  BRA.U !UP1, `(.L_x_0) ;  /* 0x00000001093c7547 */ /* 0x000fea000b800000 */
[----:B------:R-:W-:Y:S01]  /*0e30*/  IMAD R0, R0, UR5, RZ ;  /* 0x0000000500007c24 */ /* 0x000fe2000f8e02ff */
[----:B------:R-:W-:-:S03]  /*0e40*/  UIADD3 UR6, UPT, UPT, -UR6, URZ, URZ ;  /* 0x000000ff06067290 */ /* 0x000fc6000fffe1ff */
[----:B------:R-:W-:-:S04]  /*0e50*/  IMAD R0, R0, UR9, RZ ;  /* 0x0000000900007c24 */ /* 0x000fc8000f8e02ff */
[----:B------:R-:W-:-:S07]  /*0e60*/  IMAD R5, R0, UR4, RZ ;  /* 0x0000000400057c24 */ /* 0x000fce000f8e02ff */
.L_x_5:
[----:B------:R-:W-:-:S06]  /*0e70*/  IMAD.WIDE R8, R5, 0x4, R18 ;  /* 0x0000000405087825 */ /* 0x000fcc00078e0212 */
[----:B------:R-:W2:Y:S01]  /*0e80*/  LDG.E R8, desc[UR10][R8.64] ;  /* 0x0000000a08087981 */ /* 0x000ea2000c1e1900 */
[----:B------:R-:W-:Y:S01]  /*0e90*/  UIADD3 UR6, UPT, UPT, UR6, 0x1, URZ ;  /* 0x0000000106067890 */ /* 0x000fe2000fffe0ff */
[----:B------:R-:W-:-:S03]  /*0ea0*/  IADD3 R5, PT, PT, R4, R5, RZ ;  /* 0x0000000504057210 */ /* 0x000fc60007ffe0ff */
[----:B------:R-:W-:Y:S01]  /*0eb0*/  UISETP.NE.AND UP0, UPT, UR6, URZ, UPT ;  /* 0x000000ff0600728c */ /* 0x000fe2000bf05270 */
[----:B--2--5:R-:W-:-:S05]  /*0ec0*/  FADD R0, R3, -R8 ;  /* 0x8000000803007221 */ /* 0x024fca0000000000 */
[----:B------:R-:W-:Y:S01]  /*0ed0*/  FSETP.GT.AND P0, PT, |R0|, 1.00000001335143196e-10, PT ;  /* 0x2edbe6ff0000780b */ /* 0x000fe20003f04200 */
[----:B------:R-:W-:-:S12]  /*0ee0*/  VIADD R0, R7, 0x1 ;  /* 0x0000000107007836 */ /* 0x000fd80000000000 */
[----:B------:R-:W-:-:S04]  /*0ef0*/  @!P0 IADD3 R0, PT, PT, R7, RZ, RZ ;  /* 0x000000ff07008210 */ /* 0x000fc80007ffe0ff */
[----:B------:R-:W-:Y:S01]  /*0f00*/  MOV R7, R0 ;  /* 0x0000000000077202 */ /* 0x000fe20000000f00 */
[----:B------:R-:W-:Y:S06]  /*0f10*/  BRA.U UP0, `(.L_x_5) ;  /* 0xfffffffd00d47547 */ /* 0x000fec000b83ffff */
.L_x_0:
[----:B------:R-:W0:Y:S01]  /*0f20*/  S2R R0, SR_LANEID ;  /* 0x0000000000007919 */ /* 0x000e220000000000 */
[----:B------:R-:W1:Y:S08]  /*0f30*/  REDUX.SUM UR5, R7 ;  /* 0x00000000070573c4 */ /* 0x000e70000000c000 */
[----:B-----5:R-:W2:Y:S01]  /*0f40*/  LDC.64 R2, c[0x0][0x388] ;  /* 0x0000e200ff027b82 */ /* 0x020ea20000000a00 */
[----:B------:R-:W-:-:S02]  /*0f50*/  VOTEU.ANY UR4, UPT, PT ;  /* 0x0000000000047886 */ /* 0x000fc400038e0100 */
[----:B------:R-:W-:Y:S01]  /*0f60*/  UFLO.U32 UR4, UR4 ;  /* 0x00000004000472bd */ /* 0x000fe200080e0000 */
[----:B-1----:R-:W-:-:S05]  /*0f70*/  MOV R5, UR5 ;  /* 0x0000000500057c02 */ /* 0x002fca0008000f00 */
[----:B0-----:R-:W-:-:S13]  /*0f80*/  ISETP.EQ.U32.AND P0, PT, R0, UR4, PT ;  /* 0x0000000400007c0c */ /* 0x001fda000bf02070 */
[----:B--2---:R-:W-:Y:S01]  /*0f90*/  @P0 REDG.E.ADD.STRONG.GPU desc[UR10][R2.64], R5 ;  /* 0x000000050200098e */ /* 0x004fe2000c12e10a */
[----:B------:R-:W-:Y:S05]  /*0fa0*/  EXIT ;  /* 0x000000000000794d */ /* 0x000fea0003800000 */
.L_x_6:
[----:B------:R-:W-:-:S00]  /*0fb0*/  BRA `(.L_x_6) ;  /* 0xfffffffc00fc7947 */ /* 0x000fc0000383ffff */
[----:B------:R-:W-:-:S00]  /*0fc0*/  NOP ;  /* 0x0000000000007918 */ /* 0x000fc00000000000 */
        /* <DEDUP_REMOVED lines=11> */
.L_x_7:


//--------------------- .nv.shared.reserved.0     --------------------------
	.section	.nv.shared.reserved.0,"aw",@nobits
	.weak		__nv_reservedSMEM_offset_0_alias
	.size		__nv_reservedSMEM_offset_0_alias, 0, 64
	.other		__nv_reservedSMEM_offset_0_alias,@"STO_CUDA_RESERVED_SHARED STV_DEFAULT"
__nv_reservedSMEM_offset_0_alias:
	.zero		0
	.zero		64


//--------------------- .nv.constant0.compare     --------------------------
	.section	.nv.constant0.compare,"a",@progbits
	.sectionflags	@""
	.align	4
.nv.constant0.compare:
	.zero		916


//--------------------- SYMBOLS --------------------------

	.type		.nv.reservedSmem.offset0,@object
	.size		.nv.reservedSmem.offset0,0x4
